//
// Generated by NVIDIA NVVM Compiler
//
// Compiler Build ID: CL-36424714
// Cuda compilation tools, release 13.0, V13.0.88
// Based on NVVM 20.0.0
//

.version 9.0
.target sm_100
.address_size 64

	// .globl	_Z9matrixAddPKfS0_Pfii

.visible .entry _Z9matrixAddPKfS0_Pfii(
	.param .u64 .ptr .align 1 _Z9matrixAddPKfS0_Pfii_param_0,
	.param .u64 .ptr .align 1 _Z9matrixAddPKfS0_Pfii_param_1,
	.param .u64 .ptr .align 1 _Z9matrixAddPKfS0_Pfii_param_2,
	.param .u32 _Z9matrixAddPKfS0_Pfii_param_3,
	.param .u32 _Z9matrixAddPKfS0_Pfii_param_4
)
{
	.reg .pred 	%p<4>;
	.reg .b32 	%r<12>;
	.reg .b32 	%f<4>;
	.reg .b64 	%rd<11>;

	ld.param.u64 	%rd1, [_Z9matrixAddPKfS0_Pfii_param_0];
	ld.param.u64 	%rd2, [_Z9matrixAddPKfS0_Pfii_param_1];
	ld.param.u64 	%rd3, [_Z9matrixAddPKfS0_Pfii_param_2];
	ld.param.u32 	%r4, [_Z9matrixAddPKfS0_Pfii_param_3];
	ld.param.u32 	%r3, [_Z9matrixAddPKfS0_Pfii_param_4];
	mov.u32 	%r5, %ctaid.y;
	mov.u32 	%r6, %ntid.y;
	mov.u32 	%r7, %tid.y;
	mad.lo.s32 	%r1, %r5, %r6, %r7;
	mov.u32 	%r8, %ctaid.x;
	mov.u32 	%r9, %ntid.x;
	mov.u32 	%r10, %tid.x;
	mad.lo.s32 	%r2, %r8, %r9, %r10;
	setp.ge.s32 	%p1, %r1, %r4;
	setp.ge.s32 	%p2, %r2, %r3;
	or.pred  	%p3, %p1, %p2;
	@%p3 bra 	$L__BB0_2;
	cvta.to.global.u64 	%rd4, %rd1;
	cvta.to.global.u64 	%rd5, %rd2;
	cvta.to.global.u64 	%rd6, %rd3;
	mad.lo.s32 	%r11, %r3, %r1, %r2;
	mul.wide.s32 	%rd7, %r11, 4;
	add.s64 	%rd8, %rd4, %rd7;
	ld.global.f32 	%f1, [%rd8];
	add.s64 	%rd9, %rd5, %rd7;
	ld.global.f32 	%f2, [%rd9];
	add.f32 	%f3, %f1, %f2;
	add.s64 	%rd10, %rd6, %rd7;
	st.global.f32 	[%rd10], %f3;
$L__BB0_2:
	ret;

}


// ===== COMPILED SASS (sm_100) =====

	.target	sm_100

	.elftype	@"ET_EXEC"


//--------------------- .note.nv.tkinfo           --------------------------
	.section	.note.nv.tkinfo,"",@"SHT_NOTE"
	.sectionflags	@"SHF_NOTE_NV_TKINFO"
	.tkinfo
        /*0018*/ 	.word	0x00000002
        /*0030*/ 	.string	""
        /*0030*/ 	.string	"ptxas"
        /*0030*/ 	.string	"Cuda compilation tools, release 13.0, V13.0.88"
        /*0030*/ 	.string	"Build cuda_13.0.r13.0/compiler.36424714_0"
        /*0030*/ 	.string	"-arch sm_100 -m 64 "



//--------------------- .note.nv.cuinfo           --------------------------
	.section	.note.nv.cuinfo,"",@"SHT_NOTE"
	.sectionflags	@"SHF_NOTE_NV_CUINFO"
        /*0018*/ 	.short	0x0002
        /*001a*/ 	.short	0x0064
        /*001c*/ 	.short	0x0082
	.zero		2


//--------------------- .nv.info                  --------------------------
	.section	.nv.info,"",@"SHT_CUDA_INFO"
	.align	4


	//----- nvinfo : EIATTR_REGCOUNT
	.align		4
        /*0000*/ 	.byte	0x04, 0x2f
        /*0002*/ 	.short	(.L_1 - .L_0)
	.align		4
.L_0:
        /*0004*/ 	.word	index@(_Z9matrixAddPKfS0_Pfii)
        /*0008*/ 	.word	0x0000000c


	//----- nvinfo : EIATTR_FRAME_SIZE
	.align		4
.L_1:
        /*000c*/ 	.byte	0x04, 0x11
        /*000e*/ 	.short	(.L_3 - .L_2)
	.align		4
.L_2:
        /*0010*/ 	.word	index@(_Z9matrixAddPKfS0_Pfii)
        /*0014*/ 	.word	0x00000000


	//----- nvinfo : EIATTR_MIN_STACK_SIZE
	.align		4
.L_3:
        /*0018*/ 	.byte	0x04, 0x12
        /*001a*/ 	.short	(.L_5 - .L_4)
	.align		4
.L_4:
        /*001c*/ 	.word	index@(_Z9matrixAddPKfS0_Pfii)
        /*0020*/ 	.word	0x00000000
.L_5:


//--------------------- .nv.compat                --------------------------
	.section	.nv.compat,"",@"SHT_CUDA_COMPAT_INFO"
	.align	4
        /*0000*/ 	.byte	0x02, 0x09, 0x00, 0x00, 0x02, 0x02, 0x01, 0x00, 0x02, 0x05, 0x05, 0x00, 0x03, 0x07, 0x01, 0x01
        /*0010*/ 	.byte	0x02, 0x03, 0x00, 0x00, 0x02, 0x06, 0x01, 0x00, 0x04, 0x0b, 0x08, 0x00, 0x09, 0x00, 0x00, 0x00
        /*0020*/ 	.byte	0x00, 0x00, 0x00, 0x00


//--------------------- .nv.info._Z9matrixAddPKfS0_Pfii --------------------------
	.section	.nv.info._Z9matrixAddPKfS0_Pfii,"",@"SHT_CUDA_INFO"
	.sectionflags	@""
	.align	4


	//----- nvinfo : EIATTR_CUDA_API_VERSION
	.align		4
        /*0000*/ 	.byte	0x04, 0x37
        /*0002*/ 	.short	(.L_7 - .L_6)
.L_6:
        /*0004*/ 	.word	0x00000082


	//----- nvinfo : EIATTR_KPARAM_INFO
	.align		4
.L_7:
        /*0008*/ 	.byte	0x04, 0x17
        /*000a*/ 	.short	(.L_9 - .L_8)
.L_8:
        /*000c*/ 	.word	0x00000000
        /*0010*/ 	.short	0x0004
        /*0012*/ 	.short	0x001c
        /*0014*/ 	.byte	0x00, 0xf0, 0x11, 0x00


	//----- nvinfo : EIATTR_KPARAM_INFO
	.align		4
.L_9:
        /*0018*/ 	.byte	0x04, 0x17
        /*001a*/ 	.short	(.L_11 - .L_10)
.L_10:
        /*001c*/ 	.word	0x00000000
        /*0020*/ 	.short	0x0003
        /*0022*/ 	.short	0x0018
        /*0024*/ 	.byte	0x00, 0xf0, 0x11, 0x00


	//----- nvinfo : EIATTR_KPARAM_INFO
	.align		4
.L_11:
        /*0028*/ 	.byte	0x04, 0x17
        /*002a*/ 	.short	(.L_13 - .L_12)
.L_12:
        /*002c*/ 	.word	0x00000000
        /*0030*/ 	.short	0x0002
        /*0032*/ 	.short	0x0010
        /*0034*/ 	.byte	0x00, 0xf5, 0x21, 0x00


	//----- nvinfo : EIATTR_KPARAM_INFO
	.align		4
.L_13:
        /*0038*/ 	.byte	0x04, 0x17
        /*003a*/ 	.short	(.L_15 - .L_14)
.L_14:
        /*003c*/ 	.word	0x00000000
        /*0040*/ 	.short	0x0001
        /*0042*/ 	.short	0x0008
        /*0044*/ 	.byte	0x00, 0xf5, 0x21, 0x00


	//----- nvinfo : EIATTR_KPARAM_INFO
	.align		4
.L_15:
        /*0048*/ 	.byte	0x04, 0x17
        /*004a*/ 	.short	(.L_17 - .L_16)
.L_16:
        /*004c*/ 	.word	0x00000000
        /*0050*/ 	.short	0x0000
        /*0052*/ 	.short	0x0000
        /*0054*/ 	.byte	0x00, 0xf5, 0x21, 0x00


	//----- nvinfo : EIATTR_SPARSE_MMA_MASK
	.align		4
.L_17:
        /*0058*/ 	.byte	0x03, 0x50
        /*005a*/ 	.short	0x0000


	//----- nvinfo : EIATTR_MAXREG_COUNT
	.align		4
        /*005c*/ 	.byte	0x03, 0x1b
        /*005e*/ 	.short	0x00ff


	//----- nvinfo : EIATTR_MERCURY_ISA_VERSION
	.align		4
        /*0060*/ 	.byte	0x03, 0x5f
        /*0062*/ 	.short	0x0101


	//----- nvinfo : EIATTR_VRC_CTA_INIT_COUNT
	.align		4
        /*0064*/ 	.byte	0x02, 0x4a
	.zero		1
	.zero		1


	//----- nvinfo : EIATTR_EXIT_INSTR_OFFSETS
	.align		4
        /*0068*/ 	.byte	0x04, 0x1c
        /*006a*/ 	.short	(.L_19 - .L_18)


	//   ....[0]....
.L_18:
        /*006c*/ 	.word	0x000000c0


	//   ....[1]....
        /*0070*/ 	.word	0x00000190


	//----- nvinfo : EIATTR_CBANK_PARAM_SIZE
	.align		4
.L_19:
        /*0074*/ 	.byte	0x03, 0x19
        /*0076*/ 	.short	0x0020


	//----- nvinfo : EIATTR_PARAM_CBANK
	.align		4
        /*0078*/ 	.byte	0x04, 0x0a
        /*007a*/ 	.short	(.L_21 - .L_20)
	.align		4
.L_20:
        /*007c*/ 	.word	index@(.nv.constant0._Z9matrixAddPKfS0_Pfii)
        /*0080*/ 	.short	0x0380
        /*0082*/ 	.short	0x0020


	//----- nvinfo : EIATTR_SW_WAR
	.align		4
.L_21:
        /*0084*/ 	.byte	0x04, 0x36
        /*0086*/ 	.short	(.L_23 - .L_22)
.L_22:
        /*0088*/ 	.word	0x00000008
.L_23:


//--------------------- .nv.callgraph             --------------------------
	.section	.nv.callgraph,"",@"SHT_CUDA_CALLGRAPH"
	.align	4
	.sectionentsize	8
	.align		4
        /*0000*/ 	.word	0x00000000
	.align		4
        /*0004*/ 	.word	0xffffffff
	.align		4
        /*0008*/ 	.word	0x00000000
	.align		4
        /*000c*/ 	.word	0xfffffffe
	.align		4
        /*0010*/ 	.word	0x00000000
	.align		4
        /*0014*/ 	.word	0xfffffffd
	.align		4
        /*0018*/ 	.word	0x00000000
	.align		4
        /*001c*/ 	.word	0xfffffffc


//--------------------- .text._Z9matrixAddPKfS0_Pfii --------------------------
	.section	.text._Z9matrixAddPKfS0_Pfii,"ax",@progbits
	.align	128
        .global         _Z9matrixAddPKfS0_Pfii
        .type           _Z9matrixAddPKfS0_Pfii,@function
        .size           _Z9matrixAddPKfS0_Pfii,(.L_x_1 - _Z9matrixAddPKfS0_Pfii)
        .other          _Z9matrixAddPKfS0_Pfii,@"STO_CUDA_ENTRY STV_DEFAULT"
_Z9matrixAddPKfS0_Pfii:
.text._Z9matrixAddPKfS0_Pfii:
[----:B------:R-:W-:Y:S01]  /*0000*/  LDC R1, c[0x0][0x37c] ;  /* 0x0000df00ff017b82 */ /* 0x000fe20000000800 */
[----:B------:R-:W0:Y:S07]  /*0010*/  S2R R2, SR_TID.X ;  /* 0x0000000000027919 */ /* 0x000e2e0000002100 */
[----:B------:R-:W1:Y:S01]  /*0020*/  LDC R0, c[0x0][0x364] ;  /* 0x0000d900ff007b82 */ /* 0x000e620000000800 */
[----:B------:R-:W2:Y:S01]  /*0030*/  LDCU.64 UR6, c[0x0][0x398] ;  /* 0x00007300ff0677ac */ /* 0x000ea20008000a00 */
[----:B------:R-:W1:Y:S06]  /*0040*/  S2R R3, SR_TID.Y ;  /* 0x0000000000037919 */ /* 0x000e6c0000002200 */
[----:B------:R-:W0:Y:S08]  /*0050*/  S2UR UR5, SR_CTAID.X ;  /* 0x00000000000579c3 */ /* 0x000e300000002500 */
[----:B------:R-:W0:Y:S08]  /*0060*/  LDC R7, c[0x0][0x360] ;  /* 0x0000d800ff077b82 */ /* 0x000e300000000800 */
[----:B------:R-:W1:Y:S01]  /*0070*/  S2UR UR4, SR_CTAID.Y ;  /* 0x00000000000479c3 */ /* 0x000e620000002600 */
[----:B0-----:R-:W-:-:S05]  /*0080*/  IMAD R7, R7, UR5, R2 ;  /* 0x0000000507077c24 */ /* 0x001fca000f8e0202 */
[----:B--2---:R-:W-:Y:S01]  /*0090*/  ISETP.GE.AND P0, PT, R7, UR7, PT ;  /* 0x0000000707007c0c */ /* 0x004fe2000bf06270 */
[----:B-1----:R-:W-:-:S05]  /*00a0*/  IMAD R0, R0, UR4, R3 ;  /* 0x0000000400007c24 */ /* 0x002fca000f8e0203 */
[----:B------:R-:W-:-:S13]  /*00b0*/  ISETP.GE.OR P0, PT, R0, UR6, P0 ;  /* 0x0000000600007c0c */ /* 0x000fda0008706670 */
[----:B------:R-:W-:Y:S05]  /*00c0*/  @P0 EXIT ;  /* 0x000000000000094d */ /* 0x000fea0003800000 */
[----:B------:R-:W0:Y:S01]  /*00d0*/  LDC.64 R2, c[0x0][0x380] ;  /* 0x0000e000ff027b82 */ /* 0x000e220000000a00 */
[----:B------:R-:W1:Y:S01]  /*00e0*/  LDCU.64 UR4, c[0x0][0x358] ;  /* 0x00006b00ff0477ac */ /* 0x000e620008000a00 */
[----:B------:R-:W-:-:S06]  /*00f0*/  IMAD R9, R0, UR7, R7 ;  /* 0x0000000700097c24 */ /* 0x000fcc000f8e0207 */
[----:B------:R-:W2:Y:S08]  /*0100*/  LDC.64 R4, c[0x0][0x388] ;  /* 0x0000e200ff047b82 */ /* 0x000eb00000000a00 */
[----:B------:R-:W3:Y:S01]  /*0110*/  LDC.64 R6, c[0x0][0x390] ;  /* 0x0000e400ff067b82 */ /* 0x000ee20000000a00 */
[----:B0-----:R-:W-:-:S06]  /*0120*/  IMAD.WIDE R2, R9, 0x4, R2 ;  /* 0x0000000409027825 */ /* 0x001fcc00078e0202 */
[----:B-1----:R-:W4:Y:S01]  /*0130*/  LDG.E R2, desc[UR4][R2.64] ;  /* 0x0000000402027981 */ /* 0x002f22000c1e1900 */
[----:B--2---:R-:W-:-:S06]  /*0140*/  IMAD.WIDE R4, R9, 0x4, R4 ;  /* 0x0000000409047825 */ /* 0x004fcc00078e0204 */
[----:B------:R-:W4:Y:S01]  /*0150*/  LDG.E R5, desc[UR4][R4.64] ;  /* 0x0000000404057981 */ /* 0x000f22000c1e1900 */
[----:B---3--:R-:W-:-:S04]  /*0160*/  IMAD.WIDE R6, R9, 0x4, R6 ;  /* 0x0000000409067825 */ /* 0x008fc800078e0206 */
[----:B----4-:R-:W-:-:S05]  /*0170*/  FADD R9, R2, R5 ;  /* 0x0000000502097221 */ /* 0x010fca0000000000 */
[----:B------:R-:W-:Y:S01]  /*0180*/  STG.E desc[UR4][R6.64], R9 ;  /* 0x0000000906007986 */ /* 0x000fe2000c101904 */
[----:B------:R-:W-:Y:S05]  /*0190*/  EXIT ;  /* 0x000000000000794d */ /* 0x000fea0003800000 */
.L_x_0:
[----:B------:R-:W-:-:S00]  /*01a0*/  BRA `(.L_x_0) ;  /* 0xfffffffc00fc7947 */ /* 0x000fc0000383ffff */
[----:B------:R-:W-:-:S00]  /*01b0*/  NOP ;  /* 0x0000000000007918 */ /* 0x000fc00000000000 */
        /* <DEDUP_REMOVED lines=12> */
.L_x_1:


//--------------------- .nv.shared.reserved.0     --------------------------
	.section	.nv.shared.reserved.0,"aw",@nobits
	.weak		__nv_reservedSMEM_offset_0_alias
	.size		__nv_reservedSMEM_offset_0_alias, 0, 64
	.other		__nv_reservedSMEM_offset_0_alias,@"STO_CUDA_RESERVED_SHARED STV_DEFAULT"
__nv_reservedSMEM_offset_0_alias:
	.zero		0
	.zero		64


//--------------------- .nv.constant0._Z9matrixAddPKfS0_Pfii --------------------------
	.section	.nv.constant0._Z9matrixAddPKfS0_Pfii,"a",@progbits
	.sectionflags	@""
	.align	4
.nv.constant0._Z9matrixAddPKfS0_Pfii:
	.zero		928


//--------------------- SYMBOLS --------------------------

	.type		.nv.reservedSmem.offset0,@object
	.size		.nv.reservedSmem.offset0,0x4
